//
// Generated by NVIDIA NVVM Compiler
//
// Compiler Build ID: CL-36424714
// Cuda compilation tools, release 13.0, V13.0.88
// Based on NVVM 20.0.0
//

.version 9.0
.target sm_100
.address_size 64

	// .globl	fc_forward

.visible .entry fc_forward(
	.param .u64 .ptr .align 1 fc_forward_param_0,
	.param .u64 .ptr .align 1 fc_forward_param_1,
	.param .u64 .ptr .align 1 fc_forward_param_2,
	.param .u64 .ptr .align 1 fc_forward_param_3,
	.param .u64 .ptr .align 1 fc_forward_param_4,
	.param .u32 fc_forward_param_5,
	.param .u32 fc_forward_param_6
)
{
	.reg .pred 	%p<12>;
	.reg .b32 	%r<29>;
	.reg .b32 	%f<103>;
	.reg .b64 	%rd<56>;

	ld.param.u64 	%rd17, [fc_forward_param_0];
	ld.param.u64 	%rd18, [fc_forward_param_1];
	ld.param.u64 	%rd19, [fc_forward_param_2];
	ld.param.u64 	%rd20, [fc_forward_param_3];
	ld.param.u64 	%rd21, [fc_forward_param_4];
	ld.param.u32 	%r18, [fc_forward_param_5];
	ld.param.u32 	%r19, [fc_forward_param_6];
	cvta.to.global.u64 	%rd1, %rd18;
	cvta.to.global.u64 	%rd2, %rd17;
	cvta.to.global.u64 	%rd3, %rd21;
	cvta.to.global.u64 	%rd22, %rd20;
	cvta.to.global.u64 	%rd23, %rd19;
	mov.u32 	%r1, %tid.x;
	mul.wide.u32 	%rd24, %r1, 4;
	add.s64 	%rd25, %rd23, %rd24;
	ld.global.f32 	%f102, [%rd25];
	add.s64 	%rd4, %rd22, %rd24;
	st.global.f32 	[%rd4], %f102;
	setp.lt.s32 	%p1, %r18, 1;
	@%p1 bra 	$L__BB0_13;
	mul.lo.s32 	%r2, %r18, %r1;
	and.b32  	%r3, %r18, 15;
	setp.lt.u32 	%p2, %r18, 16;
	mov.b32 	%r26, 0;
	@%p2 bra 	$L__BB0_4;
	and.b32  	%r26, %r18, 2147483632;
	neg.s32 	%r24, %r26;
	add.s64 	%rd53, %rd2, 32;
	mul.wide.u32 	%rd26, %r2, 4;
	add.s64 	%rd27, %rd26, %rd1;
	add.s64 	%rd52, %rd27, 32;
$L__BB0_3:
	.pragma "nounroll";
	ld.global.f32 	%f12, [%rd53+-32];
	ld.global.f32 	%f13, [%rd52+-32];
	fma.rn.f32 	%f14, %f12, %f13, %f102;
	st.global.f32 	[%rd4], %f14;
	ld.global.f32 	%f15, [%rd53+-28];
	ld.global.f32 	%f16, [%rd52+-28];
	fma.rn.f32 	%f17, %f15, %f16, %f14;
	st.global.f32 	[%rd4], %f17;
	ld.global.f32 	%f18, [%rd53+-24];
	ld.global.f32 	%f19, [%rd52+-24];
	fma.rn.f32 	%f20, %f18, %f19, %f17;
	st.global.f32 	[%rd4], %f20;
	ld.global.f32 	%f21, [%rd53+-20];
	ld.global.f32 	%f22, [%rd52+-20];
	fma.rn.f32 	%f23, %f21, %f22, %f20;
	st.global.f32 	[%rd4], %f23;
	ld.global.f32 	%f24, [%rd53+-16];
	ld.global.f32 	%f25, [%rd52+-16];
	fma.rn.f32 	%f26, %f24, %f25, %f23;
	st.global.f32 	[%rd4], %f26;
	ld.global.f32 	%f27, [%rd53+-12];
	ld.global.f32 	%f28, [%rd52+-12];
	fma.rn.f32 	%f29, %f27, %f28, %f26;
	st.global.f32 	[%rd4], %f29;
	ld.global.f32 	%f30, [%rd53+-8];
	ld.global.f32 	%f31, [%rd52+-8];
	fma.rn.f32 	%f32, %f30, %f31, %f29;
	st.global.f32 	[%rd4], %f32;
	ld.global.f32 	%f33, [%rd53+-4];
	ld.global.f32 	%f34, [%rd52+-4];
	fma.rn.f32 	%f35, %f33, %f34, %f32;
	st.global.f32 	[%rd4], %f35;
	ld.global.f32 	%f36, [%rd53];
	ld.global.f32 	%f37, [%rd52];
	fma.rn.f32 	%f38, %f36, %f37, %f35;
	st.global.f32 	[%rd4], %f38;
	ld.global.f32 	%f39, [%rd53+4];
	ld.global.f32 	%f40, [%rd52+4];
	fma.rn.f32 	%f41, %f39, %f40, %f38;
	st.global.f32 	[%rd4], %f41;
	ld.global.f32 	%f42, [%rd53+8];
	ld.global.f32 	%f43, [%rd52+8];
	fma.rn.f32 	%f44, %f42, %f43, %f41;
	st.global.f32 	[%rd4], %f44;
	ld.global.f32 	%f45, [%rd53+12];
	ld.global.f32 	%f46, [%rd52+12];
	fma.rn.f32 	%f47, %f45, %f46, %f44;
	st.global.f32 	[%rd4], %f47;
	ld.global.f32 	%f48, [%rd53+16];
	ld.global.f32 	%f49, [%rd52+16];
	fma.rn.f32 	%f50, %f48, %f49, %f47;
	st.global.f32 	[%rd4], %f50;
	ld.global.f32 	%f51, [%rd53+20];
	ld.global.f32 	%f52, [%rd52+20];
	fma.rn.f32 	%f53, %f51, %f52, %f50;
	st.global.f32 	[%rd4], %f53;
	ld.global.f32 	%f54, [%rd53+24];
	ld.global.f32 	%f55, [%rd52+24];
	fma.rn.f32 	%f56, %f54, %f55, %f53;
	st.global.f32 	[%rd4], %f56;
	ld.global.f32 	%f57, [%rd53+28];
	ld.global.f32 	%f58, [%rd52+28];
	fma.rn.f32 	%f102, %f57, %f58, %f56;
	st.global.f32 	[%rd4], %f102;
	add.s32 	%r24, %r24, 16;
	add.s64 	%rd53, %rd53, 64;
	add.s64 	%rd52, %rd52, 64;
	setp.ne.s32 	%p3, %r24, 0;
	@%p3 bra 	$L__BB0_3;
$L__BB0_4:
	setp.eq.s32 	%p4, %r3, 0;
	@%p4 bra 	$L__BB0_13;
	and.b32  	%r9, %r18, 7;
	setp.lt.u32 	%p5, %r3, 8;
	@%p5 bra 	$L__BB0_7;
	cvt.u64.u32 	%rd28, %r26;
	mul.wide.u32 	%rd29, %r26, 4;
	add.s64 	%rd30, %rd2, %rd29;
	ld.global.f32 	%f59, [%rd30];
	add.s32 	%r21, %r26, %r2;
	mul.wide.u32 	%rd31, %r21, 4;
	add.s64 	%rd32, %rd1, %rd31;
	ld.global.f32 	%f60, [%rd32];
	fma.rn.f32 	%f61, %f59, %f60, %f102;
	st.global.f32 	[%rd4], %f61;
	ld.global.f32 	%f62, [%rd30+4];
	cvt.u64.u32 	%rd33, %r2;
	add.s64 	%rd34, %rd28, %rd33;
	shl.b64 	%rd35, %rd34, 2;
	add.s64 	%rd36, %rd1, %rd35;
	ld.global.f32 	%f63, [%rd36+4];
	fma.rn.f32 	%f64, %f62, %f63, %f61;
	st.global.f32 	[%rd4], %f64;
	ld.global.f32 	%f65, [%rd30+8];
	ld.global.f32 	%f66, [%rd36+8];
	fma.rn.f32 	%f67, %f65, %f66, %f64;
	st.global.f32 	[%rd4], %f67;
	ld.global.f32 	%f68, [%rd30+12];
	ld.global.f32 	%f69, [%rd36+12];
	fma.rn.f32 	%f70, %f68, %f69, %f67;
	st.global.f32 	[%rd4], %f70;
	ld.global.f32 	%f71, [%rd30+16];
	ld.global.f32 	%f72, [%rd36+16];
	fma.rn.f32 	%f73, %f71, %f72, %f70;
	st.global.f32 	[%rd4], %f73;
	ld.global.f32 	%f74, [%rd30+20];
	ld.global.f32 	%f75, [%rd36+20];
	fma.rn.f32 	%f76, %f74, %f75, %f73;
	st.global.f32 	[%rd4], %f76;
	ld.global.f32 	%f77, [%rd30+24];
	ld.global.f32 	%f78, [%rd36+24];
	fma.rn.f32 	%f79, %f77, %f78, %f76;
	st.global.f32 	[%rd4], %f79;
	ld.global.f32 	%f80, [%rd30+28];
	ld.global.f32 	%f81, [%rd36+28];
	fma.rn.f32 	%f102, %f80, %f81, %f79;
	st.global.f32 	[%rd4], %f102;
	add.s32 	%r26, %r26, 8;
$L__BB0_7:
	setp.eq.s32 	%p6, %r9, 0;
	@%p6 bra 	$L__BB0_13;
	and.b32  	%r12, %r18, 3;
	setp.lt.u32 	%p7, %r9, 4;
	@%p7 bra 	$L__BB0_10;
	cvt.u64.u32 	%rd37, %r26;
	mul.wide.u32 	%rd38, %r26, 4;
	add.s64 	%rd39, %rd2, %rd38;
	ld.global.f32 	%f82, [%rd39];
	add.s32 	%r22, %r26, %r2;
	mul.wide.u32 	%rd40, %r22, 4;
	add.s64 	%rd41, %rd1, %rd40;
	ld.global.f32 	%f83, [%rd41];
	fma.rn.f32 	%f84, %f82, %f83, %f102;
	st.global.f32 	[%rd4], %f84;
	ld.global.f32 	%f85, [%rd39+4];
	cvt.u64.u32 	%rd42, %r2;
	add.s64 	%rd43, %rd37, %rd42;
	shl.b64 	%rd44, %rd43, 2;
	add.s64 	%rd45, %rd1, %rd44;
	ld.global.f32 	%f86, [%rd45+4];
	fma.rn.f32 	%f87, %f85, %f86, %f84;
	st.global.f32 	[%rd4], %f87;
	ld.global.f32 	%f88, [%rd39+8];
	ld.global.f32 	%f89, [%rd45+8];
	fma.rn.f32 	%f90, %f88, %f89, %f87;
	st.global.f32 	[%rd4], %f90;
	ld.global.f32 	%f91, [%rd39+12];
	ld.global.f32 	%f92, [%rd45+12];
	fma.rn.f32 	%f102, %f91, %f92, %f90;
	st.global.f32 	[%rd4], %f102;
	add.s32 	%r26, %r26, 4;
$L__BB0_10:
	setp.eq.s32 	%p8, %r12, 0;
	@%p8 bra 	$L__BB0_13;
	add.s32 	%r23, %r26, %r2;
	mul.wide.u32 	%rd46, %r23, 4;
	add.s64 	%rd55, %rd1, %rd46;
	mul.wide.u32 	%rd47, %r26, 4;
	add.s64 	%rd54, %rd2, %rd47;
	neg.s32 	%r28, %r12;
$L__BB0_12:
	.pragma "nounroll";
	ld.global.f32 	%f93, [%rd54];
	ld.global.f32 	%f94, [%rd55];
	fma.rn.f32 	%f102, %f93, %f94, %f102;
	st.global.f32 	[%rd4], %f102;
	add.s64 	%rd55, %rd55, 4;
	add.s64 	%rd54, %rd54, 4;
	add.s32 	%r28, %r28, 1;
	setp.ne.s32 	%p9, %r28, 0;
	@%p9 bra 	$L__BB0_12;
$L__BB0_13:
	setp.eq.s32 	%p10, %r19, 4;
	@%p10 bra 	$L__BB0_16;
	setp.ne.s32 	%p11, %r19, 0;
	@%p11 bra 	$L__BB0_17;
	max.f32 	%f96, %f102, 0f00000000;
	add.s64 	%rd51, %rd3, %rd24;
	st.global.f32 	[%rd51], %f96;
	bra.uni 	$L__BB0_17;
$L__BB0_16:
	max.f32 	%f95, %f102, 0f00000000;
	add.s64 	%rd49, %rd3, %rd24;
	st.global.f32 	[%rd49], %f95;
$L__BB0_17:
	ret;

}


// ===== COMPILED SASS (sm_100) =====

	.target	sm_100

	.elftype	@"ET_EXEC"


//--------------------- .note.nv.tkinfo           --------------------------
	.section	.note.nv.tkinfo,"",@"SHT_NOTE"
	.sectionflags	@"SHF_NOTE_NV_TKINFO"
	.tkinfo
        /*0018*/ 	.word	0x00000002
        /*0030*/ 	.string	""
        /*0030*/ 	.string	"ptxas"
        /*0030*/ 	.string	"Cuda compilation tools, release 13.0, V13.0.88"
        /*0030*/ 	.string	"Build cuda_13.0.r13.0/compiler.36424714_0"
        /*0030*/ 	.string	"-arch sm_100 -m 64 "



//--------------------- .note.nv.cuinfo           --------------------------
	.section	.note.nv.cuinfo,"",@"SHT_NOTE"
	.sectionflags	@"SHF_NOTE_NV_CUINFO"
        /*0018*/ 	.short	0x0002
        /*001a*/ 	.short	0x0064
        /*001c*/ 	.short	0x0082
	.zero		2


//--------------------- .nv.info                  --------------------------
	.section	.nv.info,"",@"SHT_CUDA_INFO"
	.align	4


	//----- nvinfo : EIATTR_REGCOUNT
	.align		4
        /*0000*/ 	.byte	0x04, 0x2f
        /*0002*/ 	.short	(.L_1 - .L_0)
	.align		4
.L_0:
        /*0004*/ 	.word	index@(fc_forward)
        /*0008*/ 	.word	0x00000014


	//----- nvinfo : EIATTR_FRAME_SIZE
	.align		4
.L_1:
        /*000c*/ 	.byte	0x04, 0x11
        /*000e*/ 	.short	(.L_3 - .L_2)
	.align		4
.L_2:
        /*0010*/ 	.word	index@(fc_forward)
        /*0014*/ 	.word	0x00000000


	//----- nvinfo : EIATTR_MIN_STACK_SIZE
	.align		4
.L_3:
        /*0018*/ 	.byte	0x04, 0x12
        /*001a*/ 	.short	(.L_5 - .L_4)
	.align		4
.L_4:
        /*001c*/ 	.word	index@(fc_forward)
        /*0020*/ 	.word	0x00000000
.L_5:


//--------------------- .nv.compat                --------------------------
	.section	.nv.compat,"",@"SHT_CUDA_COMPAT_INFO"
	.align	4
        /*0000*/ 	.byte	0x02, 0x09, 0x00, 0x00, 0x02, 0x02, 0x01, 0x00, 0x02, 0x05, 0x05, 0x00, 0x03, 0x07, 0x01, 0x01
        /*0010*/ 	.byte	0x02, 0x03, 0x00, 0x00, 0x02, 0x06, 0x01, 0x00, 0x04, 0x0b, 0x08, 0x00, 0x09, 0x00, 0x00, 0x00
        /*0020*/ 	.byte	0x00, 0x00, 0x00, 0x00


//--------------------- .nv.info.fc_forward       --------------------------
	.section	.nv.info.fc_forward,"",@"SHT_CUDA_INFO"
	.sectionflags	@""
	.align	4


	//----- nvinfo : EIATTR_CUDA_API_VERSION
	.align		4
        /*0000*/ 	.byte	0x04, 0x37
        /*0002*/ 	.short	(.L_7 - .L_6)
.L_6:
        /*0004*/ 	.word	0x00000082


	//----- nvinfo : EIATTR_KPARAM_INFO
	.align		4
.L_7:
        /*0008*/ 	.byte	0x04, 0x17
        /*000a*/ 	.short	(.L_9 - .L_8)
.L_8:
        /*000c*/ 	.word	0x00000000
        /*0010*/ 	.short	0x0006
        /*0012*/ 	.short	0x002c
        /*0014*/ 	.byte	0x00, 0xf0, 0x11, 0x00


	//----- nvinfo : EIATTR_KPARAM_INFO
	.align		4
.L_9:
        /*0018*/ 	.byte	0x04, 0x17
        /*001a*/ 	.short	(.L_11 - .L_10)
.L_10:
        /*001c*/ 	.word	0x00000000
        /*0020*/ 	.short	0x0005
        /*0022*/ 	.short	0x0028
        /*0024*/ 	.byte	0x00, 0xf0, 0x11, 0x00


	//----- nvinfo : EIATTR_KPARAM_INFO
	.align		4
.L_11:
        /*0028*/ 	.byte	0x04, 0x17
        /*002a*/ 	.short	(.L_13 - .L_12)
.L_12:
        /*002c*/ 	.word	0x00000000
        /*0030*/ 	.short	0x0004
        /*0032*/ 	.short	0x0020
        /*0034*/ 	.byte	0x00, 0xf5, 0x21, 0x00


	//----- nvinfo : EIATTR_KPARAM_INFO
	.align		4
.L_13:
        /*0038*/ 	.byte	0x04, 0x17
        /*003a*/ 	.short	(.L_15 - .L_14)
.L_14:
        /*003c*/ 	.word	0x00000000
        /*0040*/ 	.short	0x0003
        /*0042*/ 	.short	0x0018
        /*0044*/ 	.byte	0x00, 0xf5, 0x21, 0x00


	//----- nvinfo : EIATTR_KPARAM_INFO
	.align		4
.L_15:
        /*0048*/ 	.byte	0x04, 0x17
        /*004a*/ 	.short	(.L_17 - .L_16)
.L_16:
        /*004c*/ 	.word	0x00000000
        /*0050*/ 	.short	0x0002
        /*0052*/ 	.short	0x0010
        /*0054*/ 	.byte	0x00, 0xf5, 0x21, 0x00


	//----- nvinfo : EIATTR_KPARAM_INFO
	.align		4
.L_17:
        /*0058*/ 	.byte	0x04, 0x17
        /*005a*/ 	.short	(.L_19 - .L_18)
.L_18:
        /*005c*/ 	.word	0x00000000
        /*0060*/ 	.short	0x0001
        /*0062*/ 	.short	0x0008
        /*0064*/ 	.byte	0x00, 0xf5, 0x21, 0x00


	//----- nvinfo : EIATTR_KPARAM_INFO
	.align		4
.L_19:
        /*0068*/ 	.byte	0x04, 0x17
        /*006a*/ 	.short	(.L_21 - .L_20)
.L_20:
        /*006c*/ 	.word	0x00000000
        /*0070*/ 	.short	0x0000
        /*0072*/ 	.short	0x0000
        /*0074*/ 	.byte	0x00, 0xf5, 0x21, 0x00


	//----- nvinfo : EIATTR_SPARSE_MMA_MASK
	.align		4
.L_21:
        /*0078*/ 	.byte	0x03, 0x50
        /*007a*/ 	.short	0x0000


	//----- nvinfo : EIATTR_MAXREG_COUNT
	.align		4
        /*007c*/ 	.byte	0x03, 0x1b
        /*007e*/ 	.short	0x00ff


	//----- nvinfo : EIATTR_MERCURY_ISA_VERSION
	.align		4
        /*0080*/ 	.byte	0x03, 0x5f
        /*0082*/ 	.short	0x0101


	//----- nvinfo : EIATTR_VRC_CTA_INIT_COUNT
	.align		4
        /*0084*/ 	.byte	0x02, 0x4a
	.zero		1
	.zero		1


	//----- nvinfo : EIATTR_EXIT_INSTR_OFFSETS
	.align		4
        /*0088*/ 	.byte	0x04, 0x1c
        /*008a*/ 	.short	(.L_23 - .L_22)


	//   ....[0]....
.L_22:
        /*008c*/ 	.word	0x00000d00


	//   ....[1]....
        /*0090*/ 	.word	0x00000d50


	//   ....[2]....
        /*0094*/ 	.word	0x00000da0


	//----- nvinfo : EIATTR_CBANK_PARAM_SIZE
	.align		4
.L_23:
        /*0098*/ 	.byte	0x03, 0x19
        /*009a*/ 	.short	0x0030


	//----- nvinfo : EIATTR_PARAM_CBANK
	.align		4
        /*009c*/ 	.byte	0x04, 0x0a
        /*009e*/ 	.short	(.L_25 - .L_24)
	.align		4
.L_24:
        /*00a0*/ 	.word	index@(.nv.constant0.fc_forward)
        /*00a4*/ 	.short	0x0380
        /*00a6*/ 	.short	0x0030


	//----- nvinfo : EIATTR_SW_WAR
	.align		4
.L_25:
        /*00a8*/ 	.byte	0x04, 0x36
        /*00aa*/ 	.short	(.L_27 - .L_26)
.L_26:
        /*00ac*/ 	.word	0x00000008
.L_27:


//--------------------- .nv.callgraph             --------------------------
	.section	.nv.callgraph,"",@"SHT_CUDA_CALLGRAPH"
	.align	4
	.sectionentsize	8
	.align		4
        /*0000*/ 	.word	0x00000000
	.align		4
        /*0004*/ 	.word	0xffffffff
	.align		4
        /*0008*/ 	.word	0x00000000
	.align		4
        /*000c*/ 	.word	0xfffffffe
	.align		4
        /*0010*/ 	.word	0x00000000
	.align		4
        /*0014*/ 	.word	0xfffffffd
	.align		4
        /*0018*/ 	.word	0x00000000
	.align		4
        /*001c*/ 	.word	0xfffffffc


//--------------------- .text.fc_forward          --------------------------
	.section	.text.fc_forward,"ax",@progbits
	.align	128
        .global         fc_forward
        .type           fc_forward,@function
        .size           fc_forward,(.L_x_8 - fc_forward)
        .other          fc_forward,@"STO_CUDA_ENTRY STV_DEFAULT"
fc_forward:
.text.fc_forward:
[----:B------:R-:W-:Y:S01]  /*0000*/  LDC R1, c[0x0][0x37c] ;  /* 0x0000df00ff017b82 */ /* 0x000fe20000000800 */
[----:B------:R-:W0:Y:S07]  /*0010*/  S2R R0, SR_TID.X ;  /* 0x0000000000007919 */ /* 0x000e2e0000002100 */
[----:B------:R-:W0:Y:S01]  /*0020*/  LDC.64 R4, c[0x0][0x390] ;  /* 0x0000e400ff047b82 */ /* 0x000e220000000a00 */
[----:B------:R-:W1:Y:S01]  /*0030*/  LDCU.64 UR10, c[0x0][0x358] ;  /* 0x00006b00ff0a77ac */ /* 0x000e620008000a00 */
[----:B------:R-:W2:Y:S06]  /*0040*/  LDCU UR6, c[0x0][0x3a8] ;  /* 0x00007500ff0677ac */ /* 0x000eac0008000800 */
[----:B------:R-:W3:Y:S01]  /*0050*/  LDC.64 R2, c[0x0][0x398] ;  /* 0x0000e600ff027b82 */ /* 0x000ee20000000a00 */
[----:B0-----:R-:W-:-:S06]  /*0060*/  IMAD.WIDE.U32 R4, R0, 0x4, R4 ;  /* 0x0000000400047825 */ /* 0x001fcc00078e0004 */
[----:B-1----:R-:W4:Y:S01]  /*0070*/  LDG.E R5, desc[UR10][R4.64] ;  /* 0x0000000a04057981 */ /* 0x002f22000c1e1900 */
[----:B---3--:R-:W-:Y:S01]  /*0080*/  IMAD.WIDE.U32 R2, R0, 0x4, R2 ;  /* 0x0000000400027825 */ /* 0x008fe200078e0002 */
[----:B--2---:R-:W-:-:S04]  /*0090*/  UISETP.GE.AND UP0, UPT, UR6, 0x1, UPT ;  /* 0x000000010600788c */ /* 0x004fc8000bf06270 */
[----:B----4-:R0:W-:Y:S05]  /*00a0*/  STG.E desc[UR10][R2.64], R5 ;  /* 0x0000000502007986 */ /* 0x0101ea000c10190a */
[----:B------:R-:W-:Y:S05]  /*00b0*/  BRA.U !UP0, `(.L_x_0) ;  /* 0x0000000d08007547 */ /* 0x000fea000b800000 */
[----:B------:R-:W-:Y:S01]  /*00c0*/  UISETP.GE.U32.AND UP1, UPT, UR6, 0x10, UPT ;  /* 0x000000100600788c */ /* 0x000fe2000bf26070 */
[----:B------:R-:W-:Y:S01]  /*00d0*/  HFMA2 R7, -RZ, RZ, 0, 0 ;  /* 0x00000000ff077431 */ /* 0x000fe200000001ff */
[----:B------:R-:W-:Y:S02]  /*00e0*/  ULOP3.LUT UR7, UR6, 0xf, URZ, 0xc0, !UPT ;  /* 0x0000000f06077892 */ /* 0x000fe4000f8ec0ff */
[----:B------:R-:W-:Y:S02]  /*00f0*/  IMAD R4, R0, UR6, RZ ;  /* 0x0000000600047c24 */ /* 0x000fe4000f8e02ff */
[----:B------:R-:W-:-:S03]  /*0100*/  UISETP.NE.AND UP0, UPT, UR7, URZ, UPT ;  /* 0x000000ff0700728c */ /* 0x000fc6000bf05270 */
[----:B------:R-:W-:Y:S08]  /*0110*/  BRA.U !UP1, `(.L_x_1) ;  /* 0x0000000509587547 */ /* 0x000ff0000b800000 */
[----:B------:R-:W1:Y:S01]  /*0120*/  LDC.64 R6, c[0x0][0x388] ;  /* 0x0000e200ff067b82 */ /* 0x000e620000000a00 */
[----:B------:R-:W2:Y:S01]  /*0130*/  LDCU.64 UR4, c[0x0][0x380] ;  /* 0x00007000ff0477ac */ /* 0x000ea20008000a00 */
[----:B------:R-:W-:-:S04]  /*0140*/  ULOP3.LUT UR8, UR6, 0x7ffffff0, URZ, 0xc0, !UPT ;  /* 0x7ffffff006087892 */ /* 0x000fc8000f8ec0ff */
[----:B------:R-:W-:Y:S02]  /*0150*/  UIADD3 UR9, UPT, UPT, -UR8, URZ, URZ ;  /* 0x000000ff08097290 */ /* 0x000fe4000fffe1ff */
[----:B--2---:R-:W-:-:S04]  /*0160*/  UIADD3 UR4, UP1, UPT, UR4, 0x20, URZ ;  /* 0x0000002004047890 */ /* 0x004fc8000ff3e0ff */
[----:B------:R-:W-:Y:S01]  /*0170*/  UIADD3.X UR5, UPT, UPT, URZ, UR5, URZ, UP1, !UPT ;  /* 0x00000005ff057290 */ /* 0x000fe20008ffe4ff */
[----:B-1----:R-:W-:Y:S01]  /*0180*/  IMAD.WIDE.U32 R6, R4, 0x4, R6 ;  /* 0x0000000404067825 */ /* 0x002fe200078e0006 */
[----:B------:R-:W-:Y:S02]  /*0190*/  MOV R12, UR4 ;  /* 0x00000004000c7c02 */ /* 0x000fe40008000f00 */
[----:B------:R-:W-:Y:S02]  /*01a0*/  IADD3 R6, P0, PT, R6, 0x20, RZ ;  /* 0x0000002006067810 */ /* 0x000fe40007f1e0ff */
[----:B------:R-:W-:Y:S02]  /*01b0*/  MOV R13, UR5 ;  /* 0x00000005000d7c02 */ /* 0x000fe40008000f00 */
[----:B------:R-:W-:Y:S02]  /*01c0*/  IADD3.X R9, PT, PT, RZ, R7, RZ, P0, !PT ;  /* 0x00000007ff097210 */ /* 0x000fe400007fe4ff */
[----:B------:R-:W-:-:S07]  /*01d0*/  MOV R7, UR8 ;  /* 0x0000000800077c02 */ /* 0x000fce0008000f00 */
.L_x_2:
[----:B------:R-:W-:Y:S02]  /*01e0*/  MOV R10, R12 ;  /* 0x0000000c000a7202 */ /* 0x000fe40000000f00 */
[----:B------:R-:W-:Y:S02]  /*01f0*/  MOV R11, R13 ;  /* 0x0000000d000b7202 */ /* 0x000fe40000000f00 */
[----:B------:R-:W-:-:S03]  /*0200*/  MOV R8, R6 ;  /* 0x0000000600087202 */ /* 0x000fc60000000f00 */
[----:B------:R-:W0:Y:S04]  /*0210*/  LDG.E R6, desc[UR10][R10.64+-0x20] ;  /* 0xffffe00a0a067981 */ /* 0x000e28000c1e1900 */
[----:B------:R-:W0:Y:S02]  /*0220*/  LDG.E R12, desc[UR10][R8.64+-0x20] ;  /* 0xffffe00a080c7981 */ /* 0x000e24000c1e1900 */
[----:B0-2---:R-:W-:-:S05]  /*0230*/  FFMA R5, R6, R12, R5 ;  /* 0x0000000c06057223 */ /* 0x005fca0000000005 */
[----:B------:R0:W-:Y:S04]  /*0240*/  STG.E desc[UR10][R2.64], R5 ;  /* 0x0000000502007986 */ /* 0x0001e8000c10190a */
[----:B------:R-:W2:Y:S04]  /*0250*/  LDG.E R6, desc[UR10][R10.64+-0x1c] ;  /* 0xffffe40a0a067981 */ /* 0x000ea8000c1e1900 */
[----:B------:R-:W2:Y:S02]  /*0260*/  LDG.E R12, desc[UR10][R8.64+-0x1c] ;  /* 0xffffe40a080c7981 */ /* 0x000ea4000c1e1900 */
[----:B--2---:R-:W-:-:S05]  /*0270*/  FFMA R13, R6, R12, R5 ;  /* 0x0000000c060d7223 */ /* 0x004fca0000000005 */
[----:B------:R1:W-:Y:S04]  /*0280*/  STG.E desc[UR10][R2.64], R13 ;  /* 0x0000000d02007986 */ /* 0x0003e8000c10190a */
[----:B------:R-:W2:Y:S04]  /*0290*/  LDG.E R6, desc[UR10][R10.64+-0x18] ;  /* 0xffffe80a0a067981 */ /* 0x000ea8000c1e1900 */
[----:B------:R-:W2:Y:S02]  /*02a0*/  LDG.E R12, desc[UR10][R8.64+-0x18] ;  /* 0xffffe80a080c7981 */ /* 0x000ea4000c1e1900 */
[----:B--2---:R-:W-:-:S05]  /*02b0*/  FFMA R15, R6, R12, R13 ;  /* 0x0000000c060f7223 */ /* 0x004fca000000000d */
[----:B------:R2:W-:Y:S04]  /*02c0*/  STG.E desc[UR10][R2.64], R15 ;  /* 0x0000000f02007986 */ /* 0x0005e8000c10190a */
[----:B------:R-:W0:Y:S04]  /*02d0*/  LDG.E R6, desc[UR10][R10.64+-0x14] ;  /* 0xffffec0a0a067981 */ /* 0x000e28000c1e1900 */
[----:B------:R-:W0:Y:S02]  /*02e0*/  LDG.E R12, desc[UR10][R8.64+-0x14] ;  /* 0xffffec0a080c7981 */ /* 0x000e24000c1e1900 */
[----:B0-----:R-:W-:-:S05]  /*02f0*/  FFMA R5, R6, R12, R15 ;  /* 0x0000000c06057223 */ /* 0x001fca000000000f */
[----:B------:R0:W-:Y:S04]  /*0300*/  STG.E desc[UR10][R2.64], R5 ;  /* 0x0000000502007986 */ /* 0x0001e8000c10190a */
[----:B------:R-:W1:Y:S04]  /*0310*/  LDG.E R6, desc[UR10][R10.64+-0x10] ;  /* 0xfffff00a0a067981 */ /* 0x000e68000c1e1900 */
[----:B------:R-:W1:Y:S02]  /*0320*/  LDG.E R12, desc[UR10][R8.64+-0x10] ;  /* 0xfffff00a080c7981 */ /* 0x000e64000c1e1900 */
[----:B-1----:R-:W-:-:S05]  /*0330*/  FFMA R13, R6, R12, R5 ;  /* 0x0000000c060d7223 */ /* 0x002fca0000000005 */
        /* <DEDUP_REMOVED lines=42> */
[----:B------:R-:W0:Y:S01]  /*05e0*/  LDG.E R12, desc[UR10][R8.64+0x1c] ;  /* 0x00001c0a080c7981 */ /* 0x000e22000c1e1900 */
[----:B------:R-:W-:-:S04]  /*05f0*/  UIADD3 UR9, UPT, UPT, UR9, 0x10, URZ ;  /* 0x0000001009097890 */ /* 0x000fc8000fffe0ff */
[----:B------:R-:W-:Y:S01]  /*0600*/  UISETP.NE.AND UP1, UPT, UR9, URZ, UPT ;  /* 0x000000ff0900728c */ /* 0x000fe2000bf25270 */
[----:B0-----:R-:W-:Y:S01]  /*0610*/  FFMA R5, R6, R12, R15 ;  /* 0x0000000c06057223 */ /* 0x001fe2000000000f */
[----:B------:R-:W-:Y:S02]  /*0620*/  IADD3 R12, P0, PT, R10, 0x40, RZ ;  /* 0x000000400a0c7810 */ /* 0x000fe40007f1e0ff */
[----:B------:R-:W-:Y:S02]  /*0630*/  IADD3 R6, P1, PT, R8, 0x40, RZ ;  /* 0x0000004008067810 */ /* 0x000fe40007f3e0ff */
[----:B------:R2:W-:Y:S01]  /*0640*/  STG.E desc[UR10][R2.64], R5 ;  /* 0x0000000502007986 */ /* 0x0005e2000c10190a */
[----:B-1----:R-:W-:Y:S02]  /*0650*/  IADD3.X R13, PT, PT, RZ, R11, RZ, P0, !PT ;  /* 0x0000000bff0d7210 */ /* 0x002fe400007fe4ff */
[----:B------:R-:W-:Y:S01]  /*0660*/  IADD3.X R9, PT, PT, RZ, R9, RZ, P1, !PT ;  /* 0x00000009ff097210 */ /* 0x000fe20000ffe4ff */
[----:B------:R-:W-:Y:S07]  /*0670*/  BRA.U UP1, `(.L_x_2) ;  /* 0xfffffff901d87547 */ /* 0x000fee000b83ffff */
.L_x_1:
[----:B------:R-:W-:Y:S05]  /*0680*/  BRA.U !UP0, `(.L_x_0) ;  /* 0x00000005088c7547 */ /* 0x000fea000b800000 */
[----:B------:R-:W-:Y:S02]  /*0690*/  UISETP.GE.U32.AND UP0, UPT, UR7, 0x8, UPT ;  /* 0x000000080700788c */ /* 0x000fe4000bf06070 */
[----:B------:R-:W-:-:S04]  /*06a0*/  ULOP3.LUT UR5, UR6, 0x7, URZ, 0xc0, !UPT ;  /* 0x0000000706057892 */ /* 0x000fc8000f8ec0ff */
[----:B------:R-:W-:-:S03]  /*06b0*/  UISETP.NE.AND UP1, UPT, UR5, URZ, UPT ;  /* 0x000000ff0500728c */ /* 0x000fc6000bf25270 */
[----:B------:R-:W-:Y:S08]  /*06c0*/  BRA.U !UP0, `(.L_x_3) ;  /* 0x0000000108ac7547 */ /* 0x000ff0000b800000 */
[----:B------:R-:W1:Y:S01]  /*06d0*/  LDC.64 R12, c[0x0][0x388] ;  /* 0x0000e200ff0c7b82 */ /* 0x000e620000000a00 */
[----:B------:R-:W-:Y:S01]  /*06e0*/  IADD3 R11, PT, PT, R4, R7, RZ ;  /* 0x00000007040b7210 */ /* 0x000fe20007ffe0ff */
[----:B------:R-:W3:Y:S06]  /*06f0*/  LDCU.64 UR8, c[0x0][0x388] ;  /* 0x00007100ff0877ac */ /* 0x000eec0008000a00 */
[----:B------:R-:W4:Y:S01]  /*0700*/  LDC.64 R8, c[0x0][0x380] ;  /* 0x0000e000ff087b82 */ /* 0x000f220000000a00 */
[----:B-1----:R-:W-:-:S06]  /*0710*/  IMAD.WIDE.U32 R12, R11, 0x4, R12 ;  /* 0x000000040b0c7825 */ /* 0x002fcc00078e000c */
[----:B------:R-:W0:Y:S01]  /*0720*/  LDG.E R12, desc[UR10][R12.64] ;  /* 0x0000000a0c0c7981 */ /* 0x000e22000c1e1900 */
[----:B----4-:R-:W-:-:S05]  /*0730*/  IMAD.WIDE.U32 R8, R7, 0x4, R8 ;  /* 0x0000000407087825 */ /* 0x010fca00078e0008 */
[----:B------:R-:W0:Y:S01]  /*0740*/  LDG.E R6, desc[UR10][R8.64] ;  /* 0x0000000a08067981 */ /* 0x000e22000c1e1900 */
[----:B------:R-:W-:-:S04]  /*0750*/  IADD3 R11, P0, PT, R4, R7, RZ ;  /* 0x00000007040b7210 */ /* 0x000fc80007f1e0ff */
[----:B------:R-:W-:Y:S02]  /*0760*/  IADD3.X R14, PT, PT, RZ, RZ, RZ, P0, !PT ;  /* 0x000000ffff0e7210 */ /* 0x000fe400007fe4ff */
[----:B---3--:R-:W-:-:S04]  /*0770*/  LEA R10, P0, R11, UR8, 0x2 ;  /* 0x000000080b0a7c11 */ /* 0x008fc8000f8010ff */
[----:B------:R-:W-:Y:S01]  /*0780*/  LEA.HI.X R11, R11, UR9, R14, 0x2, P0 ;  /* 0x000000090b0b7c11 */ /* 0x000fe200080f140e */
        /* <DEDUP_REMOVED lines=26> */
[----:B------:R-:W2:Y:S04]  /*0930*/  LDG.E R6, desc[UR10][R8.64+0x1c] ;  /* 0x00001c0a08067981 */ /* 0x000ea8000c1e1900 */
[----:B0-----:R-:W2:Y:S01]  /*0940*/  LDG.E R5, desc[UR10][R10.64+0x1c] ;  /* 0x00001c0a0a057981 */ /* 0x001ea2000c1e1900 */
[----:B------:R-:W-:Y:S01]  /*0950*/  IADD3 R7, PT, PT, R7, 0x8, RZ ;  /* 0x0000000807077810 */ /* 0x000fe20007ffe0ff */
[----:B--2---:R-:W-:-:S05]  /*0960*/  FFMA R5, R6, R5, R17 ;  /* 0x0000000506057223 */ /* 0x004fca0000000011 */
[----:B------:R1:W-:Y:S02]  /*0970*/  STG.E desc[UR10][R2.64], R5 ;  /* 0x0000000502007986 */ /* 0x0003e4000c10190a */
.L_x_3:
[----:B------:R-:W-:Y:S05]  /*0980*/  BRA.U !UP1, `(.L_x_0) ;  /* 0x0000000109cc7547 */ /* 0x000fea000b800000 */
[----:B------:R-:W-:Y:S02]  /*0990*/  UISETP.GE.U32.AND UP0, UPT, UR5, 0x4, UPT ;  /* 0x000000040500788c */ /* 0x000fe4000bf06070 */
[----:B------:R-:W-:-:S04]  /*09a0*/  ULOP3.LUT UR4, UR6, 0x3, URZ, 0xc0, !UPT ;  /* 0x0000000306047892 */ /* 0x000fc8000f8ec0ff */
[----:B------:R-:W-:-:S03]  /*09b0*/  UISETP.NE.AND UP1, UPT, UR4, URZ, UPT ;  /* 0x000000ff0400728c */ /* 0x000fc6000bf25270 */
[----:B------:R-:W-:Y:S08]  /*09c0*/  BRA.U !UP0, `(.L_x_4) ;  /* 0x00000001086c7547 */ /* 0x000ff0000b800000 */
[----:B------:R-:W3:Y:S01]  /*09d0*/  LDC.64 R10, c[0x0][0x388] ;  /* 0x0000e200ff0a7b82 */ /* 0x000ee20000000a00 */
[----:B-1----:R-:W-:Y:S01]  /*09e0*/  IADD3 R13, PT, PT, R4, R7, RZ ;  /* 0x00000007040d7210 */ /* 0x002fe20007ffe0ff */
[----:B------:R-:W1:Y:S06]  /*09f0*/  LDCU.64 UR6, c[0x0][0x388] ;  /* 0x00007100ff0677ac */ /* 0x000e6c0008000a00 */
[----:B------:R-:W4:Y:S01]  /*0a00*/  LDC.64 R8, c[0x0][0x380] ;  /* 0x0000e000ff087b82 */ /* 0x000f220000000a00 */
[----:B---3--:R-:W-:-:S06]  /*0a10*/  IMAD.WIDE.U32 R12, R13, 0x4, R10 ;  /* 0x000000040d0c7825 */ /* 0x008fcc00078e000a */
[----:B------:R-:W0:Y:S01]  /*0a20*/  LDG.E R12, desc[UR10][R12.64] ;  /* 0x0000000a0c0c7981 */ /* 0x000e22000c1e1900 */
[----:B----4-:R-:W-:-:S05]  /*0a30*/  IMAD.WIDE.U32 R8, R7, 0x4, R8 ;  /* 0x0000000407087825 */ /* 0x010fca00078e0008 */
[----:B------:R-:W0:Y:S01]  /*0a40*/  LDG.E R6, desc[UR10][R8.64] ;  /* 0x0000000a08067981 */ /* 0x000e22000c1e1900 */
[----:B------:R-:W-:-:S04]  /*0a50*/  IADD3 R11, P0, PT, R4, R7, RZ ;  /* 0x00000007040b7210 */ /* 0x000fc80007f1e0ff */
[----:B------:R-:W-:Y:S02]  /*0a60*/  IADD3.X R14, PT, PT, RZ, RZ, RZ, P0, !PT ;  /* 0x000000ffff0e7210 */ /* 0x000fe400007fe4ff */
[----:B-1----:R-:W-:-:S04]  /*0a70*/  LEA R10, P0, R11, UR6, 0x2 ;  /* 0x000000060b0a7c11 */ /* 0x002fc8000f8010ff */
        /* <DEDUP_REMOVED lines=12> */
[----:B------:R-:W0:Y:S01]  /*0b40*/  LDG.E R12, desc[UR10][R10.64+0xc] ;  /* 0x00000c0a0a0c7981 */ /* 0x000e22000c1e1900 */
[----:B------:R-:W-:Y:S01]  /*0b50*/  IADD3 R7, PT, PT, R7, 0x4, RZ ;  /* 0x0000000407077810 */ /* 0x000fe20007ffe0ff */
[----:B0-----:R-:W-:-:S05]  /*0b60*/  FFMA R5, R6, R12, R15 ;  /* 0x0000000c06057223 */ /* 0x001fca000000000f */
[----:B------:R3:W-:Y:S02]  /*0b70*/  STG.E desc[UR10][R2.64], R5 ;  /* 0x0000000502007986 */ /* 0x0007e4000c10190a */
.L_x_4:
[----:B------:R-:W-:Y:S05]  /*0b80*/  BRA.U !UP1, `(.L_x_0) ;  /* 0x00000001094c7547 */ /* 0x000fea000b800000 */
[----:B------:R-:W4:Y:S01]  /*0b90*/  LDC.64 R8, c[0x0][0x388] ;  /* 0x0000e200ff087b82 */ /* 0x000f220000000a00 */
[----:B-1-3--:R-:W-:Y:S01]  /*0ba0*/  IADD3 R13, PT, PT, R4, R7, RZ ;  /* 0x00000007040d7210 */ /* 0x00afe20007ffe0ff */
[----:B------:R-:W-:-:S06]  /*0bb0*/  UIADD3 UR4, UPT, UPT, -UR4, URZ, URZ ;  /* 0x000000ff04047290 */ /* 0x000fcc000fffe1ff */
[----:B------:R-:W1:Y:S01]  /*0bc0*/  LDC.64 R10, c[0x0][0x380] ;  /* 0x0000e000ff0a7b82 */ /* 0x000e620000000a00 */
[----:B----4-:R-:W-:-:S04]  /*0bd0*/  IMAD.WIDE.U32 R8, R13, 0x4, R8 ;  /* 0x000000040d087825 */ /* 0x010fc800078e0008 */
[----:B-1----:R-:W-:Y:S01]  /*0be0*/  IMAD.WIDE.U32 R6, R7, 0x4, R10 ;  /* 0x0000000407067825 */ /* 0x002fe200078e000a */
[----:B------:R-:W-:-:S07]  /*0bf0*/  MOV R10, R8 ;  /* 0x00000008000a7202 */ /* 0x000fce0000000f00 */
.L_x_5:
[----:B------:R-:W-:Y:S01]  /*0c00*/  MOV R8, R10 ;  /* 0x0000000a00087202 */ /* 0x000fe20000000f00 */
[----:B------:R1:W0:Y:S05]  /*0c10*/  LDG.E R4, desc[UR10][R6.64] ;  /* 0x0000000a06047981 */ /* 0x00022a000c1e1900 */
[----:B------:R3:W0:Y:S01]  /*0c20*/  LDG.E R8, desc[UR10][R8.64] ;  /* 0x0000000a08087981 */ /* 0x000622000c1e1900 */
[----:B------:R-:W-:Y:S01]  /*0c30*/  UIADD3 UR4, UPT, UPT, UR4, 0x1, URZ ;  /* 0x0000000104047890 */ /* 0x000fe2000fffe0ff */
[----:B------:R-:W-:-:S03]  /*0c40*/  IADD3 R10, P0, PT, R10, 0x4, RZ ;  /* 0x000000040a0a7810 */ /* 0x000fc60007f1e0ff */
[----:B------:R-:W-:Y:S01]  /*0c50*/  UISETP.NE.AND UP0, UPT, UR4, URZ, UPT ;  /* 0x000000ff0400728c */ /* 0x000fe2000bf05270 */
[----:B-1----:R-:W-:Y:S02]  /*0c60*/  IADD3 R6, P1, PT, R6, 0x4, RZ ;  /* 0x0000000406067810 */ /* 0x002fe40007f3e0ff */
[----:B---3--:R-:W-:Y:S02]  /*0c70*/  IADD3.X R9, PT, PT, RZ, R9, RZ, P0, !PT ;  /* 0x00000009ff097210 */ /* 0x008fe400007fe4ff */
[----:B------:R-:W-:Y:S01]  /*0c80*/  IADD3.X R7, PT, PT, RZ, R7, RZ, P1, !PT ;  /* 0x00000007ff077210 */ /* 0x000fe20000ffe4ff */
[----:B0-2-4-:R-:W-:-:S05]  /*0c90*/  FFMA R5, R4, R8, R5 ;  /* 0x0000000804057223 */ /* 0x015fca0000000005 */
[----:B------:R4:W-:Y:S01]  /*0ca0*/  STG.E desc[UR10][R2.64], R5 ;  /* 0x0000000502007986 */ /* 0x0009e2000c10190a */
[----:B------:R-:W-:Y:S05]  /*0cb0*/  BRA.U UP0, `(.L_x_5) ;  /* 0xfffffffd00d07547 */ /* 0x000fea000b83ffff */
.L_x_0:
[----:B------:R-:W5:Y:S02]  /*0cc0*/  LDCU UR4, c[0x0][0x3ac] ;  /* 0x00007580ff0477ac */ /* 0x000f640008000800 */
[----:B-----5:R-:W-:-:S09]  /*0cd0*/  UISETP.NE.AND UP0, UPT, UR4, 0x4, UPT ;  /* 0x000000040400788c */ /* 0x020fd2000bf05270 */
[----:B------:R-:W-:Y:S05]  /*0ce0*/  BRA.U !UP0, `(.L_x_6) ;  /* 0x00000001081c7547 */ /* 0x000fea000b800000 */
[----:B------:R-:W-:-:S13]  /*0cf0*/  ISETP.NE.AND P0, PT, RZ, UR4, PT ;  /* 0x00000004ff007c0c */ /* 0x000fda000bf05270 */
[----:B------:R-:W-:Y:S05]  /*0d00*/  @P0 EXIT ;  /* 0x000000000000094d */ /* 0x000fea0003800000 */
[----:B01234-:R-:W0:Y:S01]  /*0d10*/  LDC.64 R2, c[0x0][0x3a0] ;  /* 0x0000e800ff027b82 */ /* 0x01fe220000000a00 */
[----:B------:R-:W-:Y:S01]  /*0d20*/  FMNMX R5, RZ, R5, !PT ;  /* 0x00000005ff057209 */ /* 0x000fe20007800000 */
[----:B0-----:R-:W-:-:S05]  /*0d30*/  IMAD.WIDE.U32 R2, R0, 0x4, R2 ;  /* 0x0000000400027825 */ /* 0x001fca00078e0002 */
[----:B------:R-:W-:Y:S01]  /*0d40*/  STG.E desc[UR10][R2.64], R5 ;  /* 0x0000000502007986 */ /* 0x000fe2000c10190a */
[----:B------:R-:W-:Y:S05]  /*0d50*/  EXIT ;  /* 0x000000000000794d */ /* 0x000fea0003800000 */
.L_x_6:
[----:B01234-:R-:W0:Y:S01]  /*0d60*/  LDC.64 R2, c[0x0][0x3a0] ;  /* 0x0000e800ff027b82 */ /* 0x01fe220000000a00 */
[----:B------:R-:W-:Y:S01]  /*0d70*/  FMNMX R5, RZ, R5, !PT ;  /* 0x00000005ff057209 */ /* 0x000fe20007800000 */
[----:B0-----:R-:W-:-:S05]  /*0d80*/  IMAD.WIDE.U32 R2, R0, 0x4, R2 ;  /* 0x0000000400027825 */ /* 0x001fca00078e0002 */
[----:B------:R-:W-:Y:S01]  /*0d90*/  STG.E desc[UR10][R2.64], R5 ;  /* 0x0000000502007986 */ /* 0x000fe2000c10190a */
[----:B------:R-:W-:Y:S05]  /*0da0*/  EXIT ;  /* 0x000000000000794d */ /* 0x000fea0003800000 */
.L_x_7:
[----:B------:R-:W-:-:S00]  /*0db0*/  BRA `(.L_x_7) ;  /* 0xfffffffc00fc7947 */ /* 0x000fc0000383ffff */
[----:B------:R-:W-:-:S00]  /*0dc0*/  NOP ;  /* 0x0000000000007918 */ /* 0x000fc00000000000 */
        /* <DEDUP_REMOVED lines=11> */
.L_x_8:


//--------------------- .nv.shared.reserved.0     --------------------------
	.section	.nv.shared.reserved.0,"aw",@nobits
	.weak		__nv_reservedSMEM_offset_0_alias
	.size		__nv_reservedSMEM_offset_0_alias, 0, 64
	.other		__nv_reservedSMEM_offset_0_alias,@"STO_CUDA_RESERVED_SHARED STV_DEFAULT"
__nv_reservedSMEM_offset_0_alias:
	.zero		0
	.zero		64


//--------------------- .nv.constant0.fc_forward  --------------------------
	.section	.nv.constant0.fc_forward,"a",@progbits
	.sectionflags	@""
	.align	4
.nv.constant0.fc_forward:
	.zero		944


//--------------------- SYMBOLS --------------------------

	.type		.nv.reservedSmem.offset0,@object
	.size		.nv.reservedSmem.offset0,0x4
